	.headerflags	@"EF_CUDA_TEXMODE_UNIFIED EF_CUDA_64BIT_ADDRESS EF_CUDA_ACCELERATORS EF_CUDA_SM90 EF_CUDA_VIRTUAL_SM(EF_CUDA_SM90)"
	.elftype	@"ET_EXEC"


//--------------------- .nv.info                  --------------------------
	.section	.nv.info,"",@"SHT_CUDA_INFO"
	.align	4


	//----- nvinfo : EIATTR_REGCOUNT
	.align		4
        /*0000*/ 	.byte	0x04, 0x2f
        /*0002*/ 	.short	(.L_3 - .L_2)
	.align		4
.L_2:
        /*0004*/ 	.word	index@(triton_per_fused_add_div_mean_mul_native_layer_norm_native_layer_norm_backward_pow_sqrt_sub_9)
        /*0008*/ 	.word	0x00000020


	//----- nvinfo : EIATTR_MIN_STACK_SIZE
	.align		4
.L_3:
        /*000c*/ 	.byte	0x04, 0x12
        /*000e*/ 	.short	(.L_5 - .L_4)
	.align		4
.L_4:
        /*0010*/ 	.word	index@(triton_per_fused_add_div_mean_mul_native_layer_norm_native_layer_norm_backward_pow_sqrt_sub_9)
        /*0014*/ 	.word	0x00000000


	//----- nvinfo : EIATTR_FRAME_SIZE
	.align		4
.L_5:
        /*0018*/ 	.byte	0x04, 0x11
        /*001a*/ 	.short	(.L_7 - .L_6)
	.align		4
.L_6:
        /*001c*/ 	.word	index@(triton_per_fused_add_div_mean_mul_native_layer_norm_native_layer_norm_backward_pow_sqrt_sub_9)
        /*0020*/ 	.word	0x00000000


	//----- nvinfo : EIATTR_MIN_STACK_SIZE
	.align		4
.L_7:
        /*0024*/ 	.byte	0x04, 0x12
        /*0026*/ 	.short	(.L_9 - .L_8)
	.align		4
.L_8:
        /*0028*/ 	.word	index@(triton_per_fused_add_div_mean_mul_native_layer_norm_native_layer_norm_backward_pow_sqrt_sub_9)
        /*002c*/ 	.word	0x00000000
.L_9:


//--------------------- .nv.info.triton_per_fused_add_div_mean_mul_native_layer_norm_native_layer_norm_backward_pow_sqrt_sub_9 --------------------------
	.section	.nv.info.triton_per_fused_add_div_mean_mul_native_layer_norm_native_layer_norm_backward_pow_sqrt_sub_9,"",@"SHT_CUDA_INFO"
	.sectionflags	@""
	.align	4


	//----- nvinfo : EIATTR_CUDA_API_VERSION
	.align		4
        /*0000*/ 	.byte	0x04, 0x37
        /*0002*/ 	.short	(.L_11 - .L_10)
.L_10:
        /*0004*/ 	.word	0x0000007c


	//----- nvinfo : EIATTR_KPARAM_INFO
	.align		4
.L_11:
        /*0008*/ 	.byte	0x04, 0x17
        /*000a*/ 	.short	(.L_13 - .L_12)
.L_12:
        /*000c*/ 	.word	0x00000000
        /*0010*/ 	.short	0x000c
        /*0012*/ 	.short	0x005c
        /*0014*/ 	.byte	0x00, 0xf0, 0x11, 0x00


	//----- nvinfo : EIATTR_KPARAM_INFO
	.align		4
.L_13:
        /*0018*/ 	.byte	0x04, 0x17
        /*001a*/ 	.short	(.L_15 - .L_14)
.L_14:
        /*001c*/ 	.word	0x00000000
        /*0020*/ 	.short	0x000b
        /*0022*/ 	.short	0x0058
        /*0024*/ 	.byte	0x00, 0xf0, 0x11, 0x00


	//----- nvinfo : EIATTR_KPARAM_INFO
	.align		4
.L_15:
        /*0028*/ 	.byte	0x04, 0x17
        /*002a*/ 	.short	(.L_17 - .L_16)
.L_16:
        /*002c*/ 	.word	0x00000000
        /*0030*/ 	.short	0x000a
        /*0032*/ 	.short	0x0050
        /*0034*/ 	.byte	0x00, 0xf4, 0x21, 0x00


	//----- nvinfo : EIATTR_KPARAM_INFO
	.align		4
.L_17:
        /*0038*/ 	.byte	0x04, 0x17
        /*003a*/ 	.short	(.L_19 - .L_18)
.L_18:
        /*003c*/ 	.word	0x00000000
        /*0040*/ 	.short	0x0009
        /*0042*/ 	.short	0x0048
        /*0044*/ 	.byte	0x00, 0xf4, 0x21, 0x00


	//----- nvinfo : EIATTR_KPARAM_INFO
	.align		4
.L_19:
        /*0048*/ 	.byte	0x04, 0x17
        /*004a*/ 	.short	(.L_21 - .L_20)
.L_20:
        /*004c*/ 	.word	0x00000000
        /*0050*/ 	.short	0x0008
        /*0052*/ 	.short	0x0040
        /*0054*/ 	.byte	0x00, 0xf4, 0x21, 0x00


	//----- nvinfo : EIATTR_KPARAM_INFO
	.align		4
.L_21:
        /*0058*/ 	.byte	0x04, 0x17
        /*005a*/ 	.short	(.L_23 - .L_22)
.L_22:
        /*005c*/ 	.word	0x00000000
        /*0060*/ 	.short	0x0007
        /*0062*/ 	.short	0x0038
        /*0064*/ 	.byte	0x00, 0xf4, 0x21, 0x00


	//----- nvinfo : EIATTR_KPARAM_INFO
	.align		4
.L_23:
        /*0068*/ 	.byte	0x04, 0x17
        /*006a*/ 	.short	(.L_25 - .L_24)
.L_24:
        /*006c*/ 	.word	0x00000000
        /*0070*/ 	.short	0x0006
        /*0072*/ 	.short	0x0030
        /*0074*/ 	.byte	0x00, 0xf4, 0x21, 0x00


	//----- nvinfo : EIATTR_KPARAM_INFO
	.align		4
.L_25:
        /*0078*/ 	.byte	0x04, 0x17
        /*007a*/ 	.short	(.L_27 - .L_26)
.L_26:
        /*007c*/ 	.word	0x00000000
        /*0080*/ 	.short	0x0005
        /*0082*/ 	.short	0x0028
        /*0084*/ 	.byte	0x00, 0xf4, 0x21, 0x00


	//----- nvinfo : EIATTR_KPARAM_INFO
	.align		4
.L_27:
        /*0088*/ 	.byte	0x04, 0x17
        /*008a*/ 	.short	(.L_29 - .L_28)
.L_28:
        /*008c*/ 	.word	0x00000000
        /*0090*/ 	.short	0x0004
        /*0092*/ 	.short	0x0020
        /*0094*/ 	.byte	0x00, 0xf4, 0x21, 0x00


	//----- nvinfo : EIATTR_KPARAM_INFO
	.align		4
.L_29:
        /*0098*/ 	.byte	0x04, 0x17
        /*009a*/ 	.short	(.L_31 - .L_30)
.L_30:
        /*009c*/ 	.word	0x00000000
        /*00a0*/ 	.short	0x0003
        /*00a2*/ 	.short	0x0018
        /*00a4*/ 	.byte	0x00, 0xf4, 0x21, 0x00


	//----- nvinfo : EIATTR_KPARAM_INFO
	.align		4
.L_31:
        /*00a8*/ 	.byte	0x04, 0x17
        /*00aa*/ 	.short	(.L_33 - .L_32)
.L_32:
        /*00ac*/ 	.word	0x00000000
        /*00b0*/ 	.short	0x0002
        /*00b2*/ 	.short	0x0010
        /*00b4*/ 	.byte	0x00, 0xf4, 0x21, 0x00


	//----- nvinfo : EIATTR_KPARAM_INFO
	.align		4
.L_33:
        /*00b8*/ 	.byte	0x04, 0x17
        /*00ba*/ 	.short	(.L_35 - .L_34)
.L_34:
        /*00bc*/ 	.word	0x00000000
        /*00c0*/ 	.short	0x0001
        /*00c2*/ 	.short	0x0008
        /*00c4*/ 	.byte	0x00, 0xf4, 0x21, 0x00


	//----- nvinfo : EIATTR_KPARAM_INFO
	.align		4
.L_35:
        /*00c8*/ 	.byte	0x04, 0x17
        /*00ca*/ 	.short	(.L_37 - .L_36)
.L_36:
        /*00cc*/ 	.word	0x00000000
        /*00d0*/ 	.short	0x0000
        /*00d2*/ 	.short	0x0000
        /*00d4*/ 	.byte	0x00, 0xf4, 0x21, 0x00


	//----- nvinfo : EIATTR_SPARSE_MMA_MASK
	.align		4
.L_37:
        /*00d8*/ 	.byte	0x03, 0x50
        /*00da*/ 	.short	0x0000


	//----- nvinfo : EIATTR_MAXREG_COUNT
	.align		4
        /*00dc*/ 	.byte	0x03, 0x1b
        /*00de*/ 	.short	0x00ff


	//----- nvinfo : EIATTR_COOP_GROUP_MASK_REGIDS
	.align		4
        /*00e0*/ 	.byte	0x04, 0x29
        /*00e2*/ 	.short	(.L_39 - .L_38)


	//   ....[0]....
.L_38:
        /*00e4*/ 	.word	0xffffffff


	//   ....[1]....
        /*00e8*/ 	.word	0xffffffff


	//   ....[2]....
        /*00ec*/ 	.word	0xffffffff


	//   ....[3]....
        /*00f0*/ 	.word	0xffffffff


	//   ....[4]....
        /*00f4*/ 	.word	0xffffffff


	//   ....[5]....
        /*00f8*/ 	.word	0xffffffff


	//   ....[6]....
        /*00fc*/ 	.word	0xffffffff


	//   ....[7]....
        /*0100*/ 	.word	0xffffffff


	//   ....[8]....
        /*0104*/ 	.word	0xffffffff


	//   ....[9]....
        /*0108*/ 	.word	0xffffffff


	//   ....[10]....
        /*010c*/ 	.word	0xffffffff


	//   ....[11]....
        /*0110*/ 	.word	0xffffffff


	//   ....[12]....
        /*0114*/ 	.word	0xffffffff


	//   ....[13]....
        /*0118*/ 	.word	0xffffffff


	//   ....[14]....
        /*011c*/ 	.word	0xffffffff


	//   ....[15]....
        /*0120*/ 	.word	0xffffffff


	//   ....[16]....
        /*0124*/ 	.word	0xffffffff


	//   ....[17]....
        /*0128*/ 	.word	0xffffffff


	//   ....[18]....
        /*012c*/ 	.word	0xffffffff


	//   ....[19]....
        /*0130*/ 	.word	0xffffffff


	//----- nvinfo : EIATTR_COOP_GROUP_INSTR_OFFSETS
	.align		4
.L_39:
        /*0134*/ 	.byte	0x04, 0x28
        /*0136*/ 	.short	(.L_41 - .L_40)


	//   ....[0]....
.L_40:
        /*0138*/ 	.word	0x000002f0


	//   ....[1]....
        /*013c*/ 	.word	0x00000340


	//   ....[2]....
        /*0140*/ 	.word	0x00000370


	//   ....[3]....
        /*0144*/ 	.word	0x00000390


	//   ....[4]....
        /*0148*/ 	.word	0x000003b0


	//   ....[5]....
        /*014c*/ 	.word	0x00000460


	//   ....[6]....
        /*0150*/ 	.word	0x00000480


	//   ....[7]....
        /*0154*/ 	.word	0x000004a0


	//   ....[8]....
        /*0158*/ 	.word	0x000004c0


	//   ....[9]....
        /*015c*/ 	.word	0x000004e0


	//   ....[10]....
        /*0160*/ 	.word	0x00000600


	//   ....[11]....
        /*0164*/ 	.word	0x00000630


	//   ....[12]....
        /*0168*/ 	.word	0x00000670


	//   ....[13]....
        /*016c*/ 	.word	0x000006b0


	//   ....[14]....
        /*0170*/ 	.word	0x000006d0


	//   ....[15]....
        /*0174*/ 	.word	0x00000780


	//   ....[16]....
        /*0178*/ 	.word	0x000007c0


	//   ....[17]....
        /*017c*/ 	.word	0x00000800


	//   ....[18]....
        /*0180*/ 	.word	0x00000860


	//   ....[19]....
        /*0184*/ 	.word	0x000008a0


	//----- nvinfo : EIATTR_EXIT_INSTR_OFFSETS
	.align		4
.L_41:
        /*0188*/ 	.byte	0x04, 0x1c
        /*018a*/ 	.short	(.L_43 - .L_42)


	//   ....[0]....
.L_42:
        /*018c*/ 	.word	0x00000c20


	//   ....[1]....
        /*0190*/ 	.word	0x00000c40


	//----- nvinfo : EIATTR_REQNTID
	.align		4
.L_43:
        /*0194*/ 	.byte	0x04, 0x10
        /*0196*/ 	.short	(.L_45 - .L_44)
.L_44:
        /*0198*/ 	.word	0x00000100
        /*019c*/ 	.word	0x00000001
        /*01a0*/ 	.word	0x00000001


	//----- nvinfo : EIATTR_CBANK_PARAM_SIZE
	.align		4
.L_45:
        /*01a4*/ 	.byte	0x03, 0x19
        /*01a6*/ 	.short	0x0060


	//----- nvinfo : EIATTR_PARAM_CBANK
	.align		4
        /*01a8*/ 	.byte	0x04, 0x0a
        /*01aa*/ 	.short	(.L_47 - .L_46)
	.align		4
.L_46:
        /*01ac*/ 	.word	index@(.nv.constant0.triton_per_fused_add_div_mean_mul_native_layer_norm_native_layer_norm_backward_pow_sqrt_sub_9)
        /*01b0*/ 	.short	0x0210
        /*01b2*/ 	.short	0x0060


	//----- nvinfo : EIATTR_SW_WAR
	.align		4
.L_47:
        /*01b4*/ 	.byte	0x04, 0x36
        /*01b6*/ 	.short	(.L_49 - .L_48)
.L_48:
        /*01b8*/ 	.word	0x00000008
.L_49:


//--------------------- .nv.callgraph             --------------------------
	.section	.nv.callgraph,"",@"SHT_CUDA_CALLGRAPH"
	.align	4
	.sectionentsize	8
	.align		4
        /*0000*/ 	.word	0x00000000
	.align		4
        /*0004*/ 	.word	0xffffffff
	.align		4
        /*0008*/ 	.word	0x00000000
	.align		4
        /*000c*/ 	.word	0xfffffffe
	.align		4
        /*0010*/ 	.word	0x00000000
	.align		4
        /*0014*/ 	.word	0xfffffffd
	.align		4
        /*0018*/ 	.word	0x00000000
	.align		4
        /*001c*/ 	.word	0xfffffffc


//--------------------- .nv.constant4             --------------------------
	.section	.nv.constant4,"a",@progbits
	.align	8
	.align		8
.nv.constant4:
        /*0000*/ 	.dword	_$_str
	.align		8
        /*0008*/ 	.dword	_$_str_$_2


//--------------------- .text.triton_per_fused_add_div_mean_mul_native_layer_norm_native_layer_norm_backward_pow_sqrt_sub_9 --------------------------
	.section	.text.triton_per_fused_add_div_mean_mul_native_layer_norm_native_layer_norm_backward_pow_sqrt_sub_9,"ax",@progbits
	.sectionflags	@"SHF_BARRIERS=1"
	.align	128
        .global         triton_per_fused_add_div_mean_mul_native_layer_norm_native_layer_norm_backward_pow_sqrt_sub_9
        .type           triton_per_fused_add_div_mean_mul_native_layer_norm_native_layer_norm_backward_pow_sqrt_sub_9,@function
        .size           triton_per_fused_add_div_mean_mul_native_layer_norm_native_layer_norm_backward_pow_sqrt_sub_9,(.L_x_1 - triton_per_fused_add_div_mean_mul_native_layer_norm_native_layer_norm_backward_pow_sqrt_sub_9)
        .other          triton_per_fused_add_div_mean_mul_native_layer_norm_native_layer_norm_backward_pow_sqrt_sub_9,@"STO_CUDA_ENTRY STV_DEFAULT"
triton_per_fused_add_div_mean_mul_native_layer_norm_native_layer_norm_backward_pow_sqrt_sub_9:
.text.triton_per_fused_add_div_mean_mul_native_layer_norm_native_layer_norm_backward_pow_sqrt_sub_9:
[----:B------:R-:W0:Y:S01]  /*0000*/  LDC R1, c[0x0][0x28] ;  /* 0x00000a00ff017b82 */ /* 0x000e220000000800 */
[----:B------:R-:W1:Y:S07]  /*0010*/  S2R R0, SR_TID.X ;  /* 0x0000000000007919 */ /* 0x000e6e0000002100 */
[----:B------:R-:W2:Y:S01]  /*0020*/  LDC.64 R18, c[0x0][0x210] ;  /* 0x00008400ff127b82 */ /* 0x000ea20000000a00 */
[----:B------:R-:W-:Y:S02]  /*0030*/  CS2R R4, SRZ ;  /* 0x0000000000047805 */ /* 0x000fe4000001ff00 */
[----:B------:R-:W-:Y:S01]  /*0040*/  CS2R R6, SRZ ;  /* 0x0000000000067805 */ /* 0x000fe2000001ff00 */
[----:B------:R-:W3:Y:S01]  /*0050*/  S2R R16, SR_CTAID.X ;  /* 0x0000000000107919 */ /* 0x000ee20000002500 */
[----:B------:R-:W-:Y:S01]  /*0060*/  ULDC.64 UR6, c[0x0][0x208] ;  /* 0x0000820000067ab9 */ /* 0x000fe20000000a00 */
[----:B------:R-:W-:-:S02]  /*0070*/  CS2R R8, SRZ ;  /* 0x0000000000087805 */ /* 0x000fc4000001ff00 */
[----:B------:R-:W-:Y:S01]  /*0080*/  CS2R R10, SRZ ;  /* 0x00000000000a7805 */ /* 0x000fe2000001ff00 */
[----:B------:R-:W4:Y:S08]  /*0090*/  LDC.64 R14, c[0x0][0x230] ;  /* 0x00008c00ff0e7b82 */ /* 0x000f300000000a00 */
[----:B------:R-:W5:Y:S01]  /*00a0*/  LDC.64 R12, c[0x0][0x228] ;  /* 0x00008a00ff0c7b82 */ /* 0x000f620000000a00 */
[----:B-1----:R-:W-:-:S02]  /*00b0*/  SHF.R.U32.HI R3, RZ, 0x5, R0 ;  /* 0x00000005ff037819 */ /* 0x002fc40000011600 */
[----:B------:R-:W-:Y:S02]  /*00c0*/  SHF.L.U32 R17, R0, 0x2, RZ ;  /* 0x0000000200117819 */ /* 0x000fe400000006ff */
[----:B---3--:R-:W-:Y:S02]  /*00d0*/  SHF.L.U32 R16, R16, 0x3, RZ ;  /* 0x0000000310107819 */ /* 0x008fe400000006ff */
[----:B------:R-:W-:Y:S02]  /*00e0*/  SGXT.U32 R3, R3, 0x3 ;  /* 0x000000030303781a */ /* 0x000fe40000000000 */
[----:B------:R-:W-:Y:S02]  /*00f0*/  LOP3.LUT R17, R17, 0x7c, RZ, 0xc0, !PT ;  /* 0x0000007c11117812 */ /* 0x000fe400078ec0ff */
[----:B------:R-:W-:-:S03]  /*0100*/  LOP3.LUT R2, R16, R3, RZ, 0xfc, !PT ;  /* 0x0000000310027212 */ /* 0x000fc600078efcff */
[----:B----4-:R-:W-:Y:S01]  /*0110*/  IMAD.WIDE.U32 R14, R17, 0x4, R14 ;  /* 0x00000004110e7825 */ /* 0x010fe200078e000e */
[C---:B------:R-:W-:Y:S02]  /*0120*/  ISETP.GE.AND P1, PT, R2.reuse, 0x10, PT ;  /* 0x000000100200780c */ /* 0x040fe40003f26270 */
[----:B------:R-:W-:-:S05]  /*0130*/  LEA R2, R2, R17, 0x7 ;  /* 0x0000001102027211 */ /* 0x000fca00078e38ff */
[----:B--2---:R-:W-:-:S04]  /*0140*/  IMAD.WIDE R18, R2, 0x4, R18 ;  /* 0x0000000402127825 */ /* 0x004fc800078e0212 */
[----:B-----5:R-:W-:Y:S02]  /*0150*/  IMAD.WIDE R20, R2, 0x4, R12 ;  /* 0x0000000402147825 */ /* 0x020fe400078e020c */
[----:B------:R-:W2:Y:S04]  /*0160*/  @!P1 LDG.E.128 R4, desc[UR6][R18.64] ;  /* 0x0000000612049981 */ /* 0x000ea8000c1e1d00 */
[----:B------:R-:W3:Y:S04]  /*0170*/  LDG.E.EL.128 R12, desc[UR6][R14.64] ;  /* 0x000000060e0c7981 */ /* 0x000ee8000c2e1d00 */
[----:B------:R-:W4:Y:S01]  /*0180*/  @!P1 LDG.E.128 R8, desc[UR6][R20.64] ;  /* 0x0000000614089981 */ /* 0x000f22000c1e1d00 */
[----:B--2---:R-:W-:-:S02]  /*0190*/  SEL R23, R4, RZ, !P1 ;  /* 0x000000ff04177207 */ /* 0x004fc40004800000 */
[----:B------:R-:W-:Y:S02]  /*01a0*/  SEL R4, R5, RZ, !P1 ;  /* 0x000000ff05047207 */ /* 0x000fe40004800000 */
[----:B------:R-:W-:Y:S01]  /*01b0*/  SEL R5, R6, RZ, !P1 ;  /* 0x000000ff06057207 */ /* 0x000fe20004800000 */
[----:B---3--:R-:W-:Y:S01]  /*01c0*/  FADD R12, R23, R12 ;  /* 0x0000000c170c7221 */ /* 0x008fe20000000000 */
[----:B------:R-:W-:Y:S01]  /*01d0*/  SEL R6, R7, RZ, !P1 ;  /* 0x000000ff07067207 */ /* 0x000fe20004800000 */
[----:B------:R-:W-:Y:S01]  /*01e0*/  FADD R7, R4, R13 ;  /* 0x0000000d04077221 */ /* 0x000fe20000000000 */
[----:B----4-:R-:W-:Y:S01]  /*01f0*/  SEL R23, R8, RZ, !P1 ;  /* 0x000000ff08177207 */ /* 0x010fe20004800000 */
[----:B------:R-:W-:Y:S01]  /*0200*/  FADD R5, R5, R14 ;  /* 0x0000000e05057221 */ /* 0x000fe20000000000 */
[----:B------:R-:W-:Y:S01]  /*0210*/  SEL R8, R9, RZ, !P1 ;  /* 0x000000ff09087207 */ /* 0x000fe20004800000 */
[----:B------:R-:W-:Y:S01]  /*0220*/  FADD R15, R6, R15 ;  /* 0x0000000f060f7221 */ /* 0x000fe20000000000 */
[----:B------:R-:W-:Y:S01]  /*0230*/  SEL R10, R10, RZ, !P1 ;  /* 0x000000ff0a0a7207 */ /* 0x000fe20004800000 */
[----:B------:R-:W-:-:S02]  /*0240*/  FADD R4, R23, R12 ;  /* 0x0000000c17047221 */ /* 0x000fc40000000000 */
[----:B------:R-:W-:Y:S01]  /*0250*/  FADD R7, R8, R7 ;  /* 0x0000000708077221 */ /* 0x000fe20000000000 */
[----:B------:R-:W-:Y:S01]  /*0260*/  SEL R8, R11, RZ, !P1 ;  /* 0x000000ff0b087207 */ /* 0x000fe20004800000 */
[----:B------:R-:W-:Y:S02]  /*0270*/  FADD R6, R10, R5 ;  /* 0x000000050a067221 */ /* 0x000fe40000000000 */
[----:B------:R-:W-:Y:S01]  /*0280*/  FADD R9, R4, R7 ;  /* 0x0000000704097221 */ /* 0x000fe20000000000 */
[----:B------:R-:W1:Y:S01]  /*0290*/  LDC.64 R10, c[0x0][0x238] ;  /* 0x00008e00ff0a7b82 */ /* 0x000e620000000a00 */
[----:B------:R-:W-:Y:S02]  /*02a0*/  FADD R5, R8, R15 ;  /* 0x0000000f08057221 */ /* 0x000fe40000000000 */
[----:B------:R-:W-:-:S04]  /*02b0*/  FADD R8, R6, R9 ;  /* 0x0000000906087221 */ /* 0x000fc80000000000 */
[----:B------:R-:W-:-:S05]  /*02c0*/  FADD R8, R5, R8 ;  /* 0x0000000805087221 */ /* 0x000fca0000000000 */
[----:B------:R-:W-:Y:S02]  /*02d0*/  FSEL R20, R8, RZ, !P1 ;  /* 0x000000ff08147208 */ /* 0x000fe40004800000 */
[----:B------:R-:W2:Y:S03]  /*02e0*/  LDC.64 R8, c[0x0][0x240] ;  /* 0x00009000ff087b82 */ /* 0x000ea60000000a00 */
[----:B------:R-:W3:Y:S01]  /*02f0*/  SHFL.BFLY PT, R13, R20, 0x10, 0x1f ;  /* 0x0e001f00140d7f89 */ /* 0x000ee200000e0000 */
[----:B-1----:R-:W-:-:S04]  /*0300*/  IMAD.WIDE.U32 R10, R17, 0x4, R10 ;  /* 0x00000004110a7825 */ /* 0x002fc800078e000a */
[----:B---3--:R-:W-:Y:S01]  /*0310*/  FADD R21, R20, R13 ;  /* 0x0000000d14157221 */ /* 0x008fe20000000000 */
[----:B--2---:R-:W-:Y:S02]  /*0320*/  IMAD.WIDE.U32 R12, R17, 0x4, R8 ;  /* 0x00000004110c7825 */ /* 0x004fe400078e0008 */
[----:B------:R-:W2:Y:S04]  /*0330*/  LDG.E.EL.128 R8, desc[UR6][R10.64] ;  /* 0x000000060a087981 */ /* 0x000ea8000c2e1d00 */
[----:B------:R-:W1:Y:S04]  /*0340*/  SHFL.BFLY PT, R22, R21, 0x8, 0x1f ;  /* 0x0d001f0015167f89 */ /* 0x000e6800000e0000 */
[----:B------:R-:W2:Y:S01]  /*0350*/  LDG.E.EL.128 R12, desc[UR6][R12.64] ;  /* 0x000000060c0c7981 */ /* 0x000ea2000c2e1d00 */
[----:B-1----:R-:W-:-:S05]  /*0360*/  FADD R22, R21, R22 ;  /* 0x0000001615167221 */ /* 0x002fca0000000000 */
[----:B------:R-:W1:Y:S02]  /*0370*/  SHFL.BFLY PT, R23, R22, 0x4, 0x1f ;  /* 0x0c801f0016177f89 */ /* 0x000e6400000e0000 */
[----:B-1----:R-:W-:-:S05]  /*0380*/  FADD R23, R22, R23 ;  /* 0x0000001716177221 */ /* 0x002fca0000000000 */
[----:B------:R-:W1:Y:S02]  /*0390*/  SHFL.BFLY PT, R20, R23, 0x2, 0x1f ;  /* 0x0c401f0017147f89 */ /* 0x000e6400000e0000 */
[----:B-1----:R-:W-:-:S05]  /*03a0*/  FADD R20, R23, R20 ;  /* 0x0000001417147221 */ /* 0x002fca0000000000 */
[----:B------:R-:W1:Y:S02]  /*03b0*/  SHFL.BFLY PT, R25, R20, 0x1, 0x1f ;  /* 0x0c201f0014197f89 */ /* 0x000e6400000e0000 */
[----:B-1----:R-:W-:-:S04]  /*03c0*/  FADD R24, R20, R25 ;  /* 0x0000001914187221 */ /* 0x002fc80000000000 */
[C---:B------:R-:W-:Y:S01]  /*03d0*/  FFMA R7, R24.reuse, -0.0078125, R7 ;  /* 0xbc00000018077823 */ /* 0x040fe20000000007 */
[----:B------:R-:W-:-:S03]  /*03e0*/  FFMA R4, R24, -0.0078125, R4 ;  /* 0xbc00000018047823 */ /* 0x000fc60000000004 */
[----:B------:R-:W-:Y:S01]  /*03f0*/  FMUL R21, R7, R7 ;  /* 0x0000000707157220 */ /* 0x000fe20000400000 */
[----:B------:R-:W-:-:S03]  /*0400*/  FFMA R6, R24, -0.0078125, R6 ;  /* 0xbc00000018067823 */ /* 0x000fc60000000006 */
[----:B------:R-:W-:Y:S01]  /*0410*/  FFMA R21, R4, R4, R21 ;  /* 0x0000000404157223 */ /* 0x000fe20000000015 */
[----:B------:R-:W-:-:S03]  /*0420*/  FFMA R25, R24, -0.0078125, R5 ;  /* 0xbc00000018197823 */ /* 0x000fc60000000005 */
[----:B------:R-:W-:-:S04]  /*0430*/  FFMA R22, R6, R6, R21 ;  /* 0x0000000606167223 */ /* 0x000fc80000000015 */
[----:B------:R-:W-:-:S05]  /*0440*/  FFMA R22, R25, R25, R22 ;  /* 0x0000001919167223 */ /* 0x000fca0000000016 */
[----:B------:R-:W-:-:S05]  /*0450*/  FSEL R22, R22, RZ, !P1 ;  /* 0x000000ff16167208 */ /* 0x000fca0004800000 */
[----:B------:R-:W1:Y:S02]  /*0460*/  SHFL.BFLY PT, R5, R22, 0x10, 0x1f ;  /* 0x0e001f0016057f89 */ /* 0x000e6400000e0000 */
[----:B-1----:R-:W-:-:S05]  /*0470*/  FADD R5, R22, R5 ;  /* 0x0000000516057221 */ /* 0x002fca0000000000 */
[----:B------:R-:W1:Y:S02]  /*0480*/  SHFL.BFLY PT, R20, R5, 0x8, 0x1f ;  /* 0x0d001f0005147f89 */ /* 0x000e6400000e0000 */
[----:B-1----:R-:W-:-:S05]  /*0490*/  FADD R23, R5, R20 ;  /* 0x0000001405177221 */ /* 0x002fca0000000000 */
[----:B------:R-:W1:Y:S02]  /*04a0*/  SHFL.BFLY PT, R20, R23, 0x4, 0x1f ;  /* 0x0c801f0017147f89 */ /* 0x000e6400000e0000 */
[----:B-1----:R-:W-:-:S05]  /*04b0*/  FADD R24, R23, R20 ;  /* 0x0000001417187221 */ /* 0x002fca0000000000 */
[----:B------:R-:W1:Y:S02]  /*04c0*/  SHFL.BFLY PT, R21, R24, 0x2, 0x1f ;  /* 0x0c401f0018157f89 */ /* 0x000e6400000e0000 */
[----:B-1----:R-:W-:-:S05]  /*04d0*/  FADD R26, R24, R21 ;  /* 0x00000015181a7221 */ /* 0x002fca0000000000 */
[----:B------:R-:W1:Y:S01]  /*04e0*/  SHFL.BFLY PT, R27, R26, 0x1, 0x1f ;  /* 0x0c201f001a1b7f89 */ /* 0x000e6200000e0000 */
[----:B------:R-:W-:Y:S01]  /*04f0*/  HFMA2.MMA R21, -RZ, RZ, 1, 0 ;  /* 0x3c000000ff157435 */ /* 0x000fe200000001ff */
[----:B-1----:R-:W-:-:S09]  /*0500*/  FADD R20, R26, R27 ;  /* 0x0000001b1a147221 */ /* 0x002fd20000000000 */
[----:B------:R-:W-:-:S06]  /*0510*/  FFMA R27, R20, R21, 9.9999997473787516356e-06 ;  /* 0x3727c5ac141b7423 */ /* 0x000fcc0000000015 */
[----:B------:R-:W1:Y:S02]  /*0520*/  MUFU.RSQ R27, R27 ;  /* 0x0000001b001b7308 */ /* 0x000e640000001400 */
[-C--:B-1----:R-:W-:Y:S01]  /*0530*/  FMUL R4, R4, R27.reuse ;  /* 0x0000001b04047220 */ /* 0x082fe20000400000 */
[-C--:B------:R-:W-:Y:S01]  /*0540*/  FMUL R5, R7, R27.reuse ;  /* 0x0000001b07057220 */ /* 0x080fe20000400000 */
[----:B------:R-:W-:Y:S02]  /*0550*/  FMUL R6, R6, R27 ;  /* 0x0000001b06067220 */ /* 0x000fe40000400000 */
[----:B--2---:R-:W-:Y:S01]  /*0560*/  FFMA R22, R8, R4, R12 ;  /* 0x0000000408167223 */ /* 0x004fe2000000000c */
[----:B------:R-:W-:Y:S01]  /*0570*/  FFMA R23, R9, R5, R13 ;  /* 0x0000000509177223 */ /* 0x000fe2000000000d */
[----:B------:R-:W-:Y:S01]  /*0580*/  FFMA R24, R10, R6, R14 ;  /* 0x000000060a187223 */ /* 0x000fe2000000000e */
[----:B------:R-:W-:Y:S01]  /*0590*/  FMUL R7, R25, R27 ;  /* 0x0000001b19077220 */ /* 0x000fe20000400000 */
[----:B------:R-:W1:Y:S01]  /*05a0*/  LDC.64 R12, c[0x0][0x250] ;  /* 0x00009400ff0c7b82 */ /* 0x000e620000000a00 */
[----:B------:R-:W-:-:S02]  /*05b0*/  FADD R9, R22, R23 ;  /* 0x0000001716097221 */ /* 0x000fc40000000000 */
[----:B------:R-:W-:Y:S02]  /*05c0*/  FFMA R25, R11, R7, R15 ;  /* 0x000000070b197223 */ /* 0x000fe4000000000f */
[----:B------:R-:W-:-:S04]  /*05d0*/  FADD R8, R24, R9 ;  /* 0x0000000918087221 */ /* 0x000fc80000000000 */
[----:B------:R-:W-:-:S05]  /*05e0*/  FADD R8, R25, R8 ;  /* 0x0000000819087221 */ /* 0x000fca0000000000 */
[----:B------:R-:W-:-:S05]  /*05f0*/  FSEL R28, R8, RZ, !P1 ;  /* 0x000000ff081c7208 */ /* 0x000fca0004800000 */
[----:B------:R-:W2:Y:S02]  /*0600*/  SHFL.BFLY PT, R9, R28, 0x10, 0x1f ;  /* 0x0e001f001c097f89 */ /* 0x000ea400000e0000 */
[----:B--2---:R-:W-:Y:S02]  /*0610*/  FADD R29, R28, R9 ;  /* 0x000000091c1d7221 */ /* 0x004fe40000000000 */
[----:B------:R-:W2:Y:S03]  /*0620*/  LDC.64 R8, c[0x0][0x248] ;  /* 0x00009200ff087b82 */ /* 0x000ea60000000a00 */
[----:B------:R-:W3:Y:S01]  /*0630*/  SHFL.BFLY PT, R10, R29, 0x8, 0x1f ;  /* 0x0d001f001d0a7f89 */ /* 0x000ee200000e0000 */
[----:B-1----:R-:W-:-:S06]  /*0640*/  IMAD.WIDE.U32 R12, R17, 0x4, R12 ;  /* 0x00000004110c7825 */ /* 0x002fcc00078e000c */
[----:B------:R-:W4:Y:S01]  /*0650*/  LDG.E.EL.128 R12, desc[UR6][R12.64] ;  /* 0x000000060c0c7981 */ /* 0x000f22000c2e1d00 */
[----:B---3--:R-:W-:-:S05]  /*0660*/  FADD R27, R29, R10 ;  /* 0x0000000a1d1b7221 */ /* 0x008fca0000000000 */
[----:B------:R-:W1:Y:S01]  /*0670*/  SHFL.BFLY PT, R26, R27, 0x4, 0x1f ;  /* 0x0c801f001b1a7f89 */ /* 0x000e6200000e0000 */
[----:B--2---:R-:W-:-:S06]  /*0680*/  IMAD.WIDE.U32 R8, R17, 0x4, R8 ;  /* 0x0000000411087825 */ /* 0x004fcc00078e0008 */
[----:B------:R-:W4:Y:S01]  /*0690*/  LDG.E.EL.128 R8, desc[UR6][R8.64] ;  /* 0x0000000608087981 */ /* 0x000f22000c2e1d00 */
        /* <DEDUP_REMOVED lines=14> */
[----:B------:R-:W1:Y:S01]  /*0780*/  SHFL.BFLY PT, R17, R28, 0x10, 0x1f ;  /* 0x0e001f001c117f89 */ /* 0x000e6200000e0000 */
[----:B------:R-:W-:Y:S01]  /*0790*/  LOP3.LUT R27, R0, 0x7, RZ, 0xc0, !PT ;  /* 0x00000007001b7812 */ /* 0x000fe200078ec0ff */
[----:B------:R-:W2:Y:S01]  /*07a0*/  S2UR UR5, SR_CgaCtaId ;  /* 0x00000000000579c3 */ /* 0x000ea20000008800 */
[----:B-1----:R-:W-:-:S05]  /*07b0*/  FADD R17, R28, R17 ;  /* 0x000000111c117221 */ /* 0x002fca0000000000 */
[----:B------:R-:W1:Y:S01]  /*07c0*/  SHFL.BFLY PT, R0, R17, 0x8, 0x1f ;  /* 0x0d001f0011007f89 */ /* 0x000e6200000e0000 */
[----:B------:R-:W-:Y:S02]  /*07d0*/  UMOV UR4, 0x400 ;  /* 0x0000040000047882 */ /* 0x000fe40000000000 */
[----:B--2---:R-:W-:Y:S01]  /*07e0*/  UPRMT UR4, UR5, 0x654, UR4 ;  /* 0x0000065405047896 */ /* 0x004fe20008000004 */
[----:B-1----:R-:W-:-:S05]  /*07f0*/  FADD R29, R17, R0 ;  /* 0x00000000111d7221 */ /* 0x002fca0000000000 */
[----:B------:R-:W1:Y:S01]  /*0800*/  SHFL.BFLY PT, R0, R29, 0x4, 0x1f ;  /* 0x0c801f001d007f89 */ /* 0x000e6200000e0000 */
[----:B------:R-:W-:-:S05]  /*0810*/  LEA R3, R3, UR4, 0x2 ;  /* 0x0000000403037c11 */ /* 0x000fca000f8e10ff */
[----:B------:R-:W-:Y:S01]  /*0820*/  STS [R3], R20 ;  /* 0x0000001403007388 */ /* 0x000fe20000000800 */
[----:B------:R-:W-:Y:S01]  /*0830*/  LEA R27, R27, UR4, 0x2 ;  /* 0x000000041b1b7c11 */ /* 0x000fe2000f8e10ff */
[----:B------:R-:W-:Y:S01]  /*0840*/  BAR.SYNC.DEFER_BLOCKING 0x0 ;  /* 0x0000000000007b1d */ /* 0x000fe20000010000 */
[----:B-1----:R-:W-:-:S05]  /*0850*/  FADD R0, R29, R0 ;  /* 0x000000001d007221 */ /* 0x002fca0000000000 */
[----:B------:R-:W1:Y:S04]  /*0860*/  SHFL.BFLY PT, R17, R0, 0x2, 0x1f ;  /* 0x0c401f0000117f89 */ /* 0x000e6800000e0000 */
[----:B------:R-:W-:Y:S01]  /*0870*/  LDS R20, [R27] ;  /* 0x000000001b147984 */ /* 0x000fe20000000800 */
[----:B------:R-:W-:Y:S01]  /*0880*/  BAR.SYNC.DEFER_BLOCKING 0x0 ;  /* 0x0000000000007b1d */ /* 0x000fe20000010000 */
[----:B-1----:R-:W-:-:S05]  /*0890*/  FADD R17, R0, R17 ;  /* 0x0000001100117221 */ /* 0x002fca0000000000 */
[----:B------:R-:W1:Y:S04]  /*08a0*/  SHFL.BFLY PT, R0, R17, 0x1, 0x1f ;  /* 0x0c201f0011007f89 */ /* 0x000e6800000e0000 */
[----:B------:R2:W-:Y:S01]  /*08b0*/  STS [R3], R26 ;  /* 0x0000001a03007388 */ /* 0x0005e20000000800 */
[----:B-1----:R-:W-:Y:S01]  /*08c0*/  FADD R28, R17, R0 ;  /* 0x00000000111c7221 */ /* 0x002fe20000000000 */
[----:B------:R-:W-:Y:S03]  /*08d0*/  BAR.SYNC.DEFER_BLOCKING 0x0 ;  /* 0x0000000000007b1d */ /* 0x000fe60000010000 */
[----:B--2---:R-:W-:-:S04]  /*08e0*/  FFMA R26, R28, R21, 9.9999997473787516356e-06 ;  /* 0x3727c5ac1c1a7423 */ /* 0x004fc80000000015 */
[----:B------:R-:W1:Y:S01]  /*08f0*/  MUFU.SQRT R17, R26 ;  /* 0x0000001a00117308 */ /* 0x000e620000002000 */
[----:B------:R-:W2:Y:S01]  /*0900*/  LDS R0, [R27] ;  /* 0x000000001b007984 */ /* 0x000ea20000000800 */
[----:B------:R-:W-:Y:S01]  /*0910*/  BAR.SYNC.DEFER_BLOCKING 0x0 ;  /* 0x0000000000007b1d */ /* 0x000fe20000010000 */
[C---:B-1----:R-:W-:Y:S02]  /*0920*/  FSETP.GT.AND P2, PT, R17.reuse, 8.50705917302346158658e+37, PT ;  /* 0x7e8000001100780b */ /* 0x042fe40003f44000 */
[----:B------:R-:W-:-:S03]  /*0930*/  FSETP.GEU.AND P3, PT, R17, 1.175494350822287508e-38, PT ;  /* 0x008000001100780b */ /* 0x000fc60003f6e000 */
[----:B------:R-:W1:Y:S08]  /*0940*/  S2R R29, SR_TID.X ;  /* 0x00000000001d7919 */ /* 0x000e700000002100 */
[----:B------:R-:W-:-:S04]  /*0950*/  @P2 FMUL R17, R17, 0.25 ;  /* 0x3e80000011112820 */ /* 0x000fc80000400000 */
[----:B------:R-:W-:Y:S01]  /*0960*/  @!P3 FMUL R17, R17, 16777216 ;  /* 0x4b8000001111b820 */ /* 0x000fe20000400000 */
[----:B------:R3:W-:Y:S01]  /*0970*/  STS [R3], R28 ;  /* 0x0000001c03007388 */ /* 0x0007e20000000800 */
[----:B------:R-:W-:Y:S06]  /*0980*/  BAR.SYNC.DEFER_BLOCKING 0x0 ;  /* 0x0000000000007b1d */ /* 0x000fec0000010000 */
[----:B------:R-:W3:Y:S01]  /*0990*/  MUFU.RCP R17, R17 ;  /* 0x0000001100117308 */ /* 0x000ee20000001000 */
[----:B------:R-:W-:-:S04]  /*09a0*/  @P2 FMUL R22, R22, 0.25 ;  /* 0x3e80000016162820 */ /* 0x000fc80000400000 */
[----:B------:R-:W-:Y:S01]  /*09b0*/  @!P3 FMUL R22, R22, 16777216 ;  /* 0x4b8000001616b820 */ /* 0x000fe20000400000 */
[----:B-1----:R-:W-:-:S03]  /*09c0*/  LOP3.LUT P0, RZ, R29, 0xf8, RZ, 0xc0, !PT ;  /* 0x000000f81dff7812 */ /* 0x002fc6000780c0ff */
[----:B---3--:R-:W-:Y:S01]  /*09d0*/  FMUL R3, R17, R22 ;  /* 0x0000001611037220 */ /* 0x008fe20000400000 */
[----:B------:R-:W1:Y:S03]  /*09e0*/  LDS R26, [R27] ;  /* 0x000000001b1a7984 */ /* 0x000e660000000800 */
[----:B----4-:R-:W-:Y:S01]  /*09f0*/  FFMA R8, R8, R3, R12 ;  /* 0x0000000308087223 */ /* 0x010fe2000000000c */
[----:B------:R-:W-:Y:S02]  /*0a00*/  LOP3.LUT R3, R16, 0x7, R29, 0xf8, !PT ;  /* 0x0000000710037812 */ /* 0x000fe400078ef81d */
[----:B------:R-:W3:Y:S01]  /*0a10*/  LDC.64 R28, c[0x0][0x218] ;  /* 0x00008600ff1c7b82 */ /* 0x000ee20000000a00 */
[----:B------:R4:W-:Y:S01]  /*0a20*/  @!P1 STG.E.128 desc[UR6][R18.64], R4 ;  /* 0x0000000412009986 */ /* 0x0009e2000c101d06 */
[----:B------:R-:W-:Y:S01]  /*0a30*/  @P2 FMUL R23, R23, 0.25 ;  /* 0x3e80000017172820 */ /* 0x000fe20000400000 */
[----:B------:R-:W-:Y:S01]  /*0a40*/  @P2 FMUL R24, R24, 0.25 ;  /* 0x3e80000018182820 */ /* 0x000fe20000400000 */
[----:B------:R-:W-:-:S02]  /*0a50*/  @P2 FMUL R25, R25, 0.25 ;  /* 0x3e80000019192820 */ /* 0x000fc40000400000 */
[----:B------:R-:W-:Y:S01]  /*0a60*/  @!P3 FMUL R23, R23, 16777216 ;  /* 0x4b8000001717b820 */ /* 0x000fe20000400000 */
[----:B------:R-:W-:Y:S01]  /*0a70*/  @!P3 FMUL R24, R24, 16777216 ;  /* 0x4b8000001818b820 */ /* 0x000fe20000400000 */
[----:B------:R-:W-:Y:S01]  /*0a80*/  @!P3 FMUL R25, R25, 16777216 ;  /* 0x4b8000001919b820 */ /* 0x000fe20000400000 */
[----:B------:R-:W-:Y:S01]  /*0a90*/  BAR.SYNC.DEFER_BLOCKING 0x0 ;  /* 0x0000000000007b1d */ /* 0x000fe20000010000 */
[----:B------:R-:W-:Y:S01]  /*0aa0*/  ISETP.LT.AND P0, PT, R3, 0x10, !P0 ;  /* 0x000000100300780c */ /* 0x000fe20004701270 */
[C---:B------:R-:W-:Y:S01]  /*0ab0*/  FMUL R12, R17.reuse, R23 ;  /* 0x00000017110c7220 */ /* 0x040fe20000400000 */
[C---:B------:R-:W-:Y:S01]  /*0ac0*/  FMUL R23, R17.reuse, R24 ;  /* 0x0000001811177220 */ /* 0x040fe20000400000 */
[----:B------:R-:W-:Y:S02]  /*0ad0*/  FMUL R24, R17, R25 ;  /* 0x0000001911187220 */ /* 0x000fe40000400000 */
[----:B------:R-:W-:Y:S01]  /*0ae0*/  FFMA R9, R9, R12, R13 ;  /* 0x0000000c09097223 */ /* 0x000fe2000000000d */
[----:B------:R-:W-:Y:S01]  /*0af0*/  FFMA R10, R10, R23, R14 ;  /* 0x000000170a0a7223 */ /* 0x000fe2000000000e */
[----:B------:R-:W-:Y:S01]  /*0b00*/  FFMA R11, R11, R24, R15 ;  /* 0x000000180b0b7223 */ /* 0x000fe2000000000f */
[----:B--2---:R-:W-:Y:S01]  /*0b10*/  FMUL R15, R0, 0.0078125 ;  /* 0x3c000000000f7820 */ /* 0x004fe20000400000 */
[----:B------:R-:W2:Y:S01]  /*0b20*/  LDC.64 R22, c[0x0][0x220] ;  /* 0x00008800ff167b82 */ /* 0x000ea20000000a00 */
[----:B---3--:R-:W-:-:S07]  /*0b30*/  IMAD.WIDE R28, R3, 0x4, R28 ;  /* 0x00000004031c7825 */ /* 0x008fce00078e021c */
[----:B------:R-:W3:Y:S01]  /*0b40*/  LDC.64 R12, c[0x0][0x258] ;  /* 0x00009600ff0c7b82 */ /* 0x000ee20000000a00 */
[-C--:B------:R-:W-:Y:S01]  /*0b50*/  FFMA R14, R20, R21.reuse, 9.9999997473787516356e-06 ;  /* 0x3727c5ac140e7423 */ /* 0x080fe20000000015 */
[----:B------:R4:W-:Y:S05]  /*0b60*/  @P0 STG.E desc[UR6][R28.64], R15 ;  /* 0x0000000f1c000986 */ /* 0x0009ea000c101906 */
[----:B------:R-:W5:Y:S01]  /*0b70*/  MUFU.RSQ R14, R14 ;  /* 0x0000000e000e7308 */ /* 0x000f620000001400 */
[----:B-1----:R-:W-:Y:S02]  /*0b80*/  FFMA R16, R26, R21, 9.9999997473787516356e-06 ;  /* 0x3727c5ac1a107423 */ /* 0x002fe40000000015 */
[----:B------:R-:W1:Y:S05]  /*0b90*/  LDC.64 R20, c[0x0][0x260] ;  /* 0x00009800ff147b82 */ /* 0x000e6a0000000a00 */
[----:B------:R-:W1:Y:S01]  /*0ba0*/  MUFU.SQRT R16, R16 ;  /* 0x0000001000107308 */ /* 0x000e620000002000 */
[----:B--2---:R-:W-:-:S02]  /*0bb0*/  IMAD.WIDE R22, R3, 0x4, R22 ;  /* 0x0000000403167825 */ /* 0x004fc400078e0216 */
[----:B------:R-:W-:Y:S02]  /*0bc0*/  BAR.SYNC.DEFER_BLOCKING 0x0 ;  /* 0x0000000000007b1d */ /* 0x000fe40000010000 */
[----:B---3--:R-:W-:-:S04]  /*0bd0*/  IMAD.WIDE R12, R3, 0x4, R12 ;  /* 0x00000004030c7825 */ /* 0x008fc800078e020c */
[----:B-----5:R-:W-:Y:S01]  /*0be0*/  FMUL R3, R14, 0.0078125 ;  /* 0x3c0000000e037820 */ /* 0x020fe20000400000 */
[----:B-1----:R-:W-:Y:S01]  /*0bf0*/  IMAD.WIDE R20, R2, 0x4, R20 ;  /* 0x0000000402147825 */ /* 0x002fe200078e0214 */
[----:B0-----:R4:W-:Y:S04]  /*0c00*/  @P0 STG.E desc[UR6][R22.64], R16 ;  /* 0x0000001016000986 */ /* 0x0019e8000c101906 */
[----:B------:R4:W-:Y:S01]  /*0c10*/  @P0 STG.E desc[UR6][R12.64], R3 ;  /* 0x000000030c000986 */ /* 0x0009e2000c101906 */
[----:B------:R-:W-:Y:S05]  /*0c20*/  @P1 EXIT ;  /* 0x000000000000194d */ /* 0x000fea0003800000 */
[----:B------:R-:W-:Y:S01]  /*0c30*/  STG.E.128 desc[UR6][R20.64], R8 ;  /* 0x0000000814007986 */ /* 0x000fe2000c101d06 */
[----:B------:R-:W-:Y:S05]  /*0c40*/  EXIT ;  /* 0x000000000000794d */ /* 0x000fea0003800000 */
.L_x_0:
[----:B------:R-:W-:-:S00]  /*0c50*/  BRA `(.L_x_0) ;  /* 0xfffffffc00fc7947 */ /* 0x000fc0000383ffff */
[----:B------:R-:W-:-:S00]  /*0c60*/  NOP ;  /* 0x0000000000007918 */ /* 0x000fc00000000000 */
        /* <DEDUP_REMOVED lines=9> */
.L_x_1:


//--------------------- .nv.global.init           --------------------------
	.section	.nv.global.init,"aw",@progbits
.nv.global.init:
	.type		_$_str,@object
	.size		_$_str,(_$_str_$_2 - _$_str)
_$_str:
        /*0000*/ 	.byte	0x5f, 0x5f, 0x43, 0x55, 0x44, 0x41, 0x5f, 0x46, 0x54, 0x5a, 0x00
	.type		_$_str_$_2,@object
	.size		_$_str_$_2,(.L_1 - _$_str_$_2)
_$_str_$_2:
        /*000b*/ 	.byte	0x5f, 0x5f, 0x43, 0x55, 0x44, 0x41, 0x5f, 0x50, 0x52, 0x45, 0x43, 0x5f, 0x53, 0x51, 0x52, 0x54
        /*001b*/ 	.byte	0x00
.L_1:


//--------------------- .nv.shared.triton_per_fused_add_div_mean_mul_native_layer_norm_native_layer_norm_backward_pow_sqrt_sub_9 --------------------------
	.section	.nv.shared.triton_per_fused_add_div_mean_mul_native_layer_norm_native_layer_norm_backward_pow_sqrt_sub_9,"aw",@nobits
	.sectionflags	@""
	.align	16
	.zero		1024


//--------------------- .nv.constant0.triton_per_fused_add_div_mean_mul_native_layer_norm_native_layer_norm_backward_pow_sqrt_sub_9 --------------------------
	.section	.nv.constant0.triton_per_fused_add_div_mean_mul_native_layer_norm_native_layer_norm_backward_pow_sqrt_sub_9,"a",@progbits
	.sectionflags	@""
	.align	4
.nv.constant0.triton_per_fused_add_div_mean_mul_native_layer_norm_native_layer_norm_backward_pow_sqrt_sub_9:
	.zero		624
